//
// Generated by NVIDIA NVVM Compiler
//
// Compiler Build ID: CL-36424714
// Cuda compilation tools, release 13.0, V13.0.88
// Based on NVVM 20.0.0
//

.version 9.0
.target sm_100
.address_size 64

	// .globl	_Z7mysgemmiiiPKfS0_Pf
// _ZZ7mysgemmiiiPKfS0_PfE2sA has been demoted
// _ZZ7mysgemmiiiPKfS0_PfE2sB has been demoted

.visible .entry _Z7mysgemmiiiPKfS0_Pf(
	.param .u32 _Z7mysgemmiiiPKfS0_Pf_param_0,
	.param .u32 _Z7mysgemmiiiPKfS0_Pf_param_1,
	.param .u32 _Z7mysgemmiiiPKfS0_Pf_param_2,
	.param .u64 .ptr .align 1 _Z7mysgemmiiiPKfS0_Pf_param_3,
	.param .u64 .ptr .align 1 _Z7mysgemmiiiPKfS0_Pf_param_4,
	.param .u64 .ptr .align 1 _Z7mysgemmiiiPKfS0_Pf_param_5
)
{
	.reg .pred 	%p<4>;
	.reg .b32 	%r<59>;
	.reg .b32 	%f<179>;
	.reg .b64 	%rd<51>;
	// demoted variable
	.shared .align 4 .b8 _ZZ7mysgemmiiiPKfS0_PfE2sA[4096];
	// demoted variable
	.shared .align 4 .b8 _ZZ7mysgemmiiiPKfS0_PfE2sB[4096];
	ld.param.u32 	%r20, [_Z7mysgemmiiiPKfS0_Pf_param_1];
	ld.param.u32 	%r21, [_Z7mysgemmiiiPKfS0_Pf_param_2];
	ld.param.u64 	%rd3, [_Z7mysgemmiiiPKfS0_Pf_param_3];
	ld.param.u64 	%rd4, [_Z7mysgemmiiiPKfS0_Pf_param_4];
	ld.param.u64 	%rd5, [_Z7mysgemmiiiPKfS0_Pf_param_5];
	mov.u32 	%r22, %ctaid.y;
	shl.b32 	%r1, %r22, 5;
	mov.u32 	%r23, %ctaid.x;
	shl.b32 	%r2, %r23, 5;
	mov.u32 	%r3, %tid.y;
	shl.b32 	%r4, %r3, 2;
	mov.u32 	%r5, %tid.x;
	shl.b32 	%r6, %r5, 2;
	setp.lt.s32 	%p1, %r21, 1;
	mov.f32 	%f163, 0f00000000;
	mov.f32 	%f164, %f163;
	mov.f32 	%f165, %f163;
	mov.f32 	%f166, %f163;
	mov.f32 	%f167, %f163;
	mov.f32 	%f168, %f163;
	mov.f32 	%f169, %f163;
	mov.f32 	%f170, %f163;
	mov.f32 	%f171, %f163;
	mov.f32 	%f172, %f163;
	mov.f32 	%f173, %f163;
	mov.f32 	%f174, %f163;
	mov.f32 	%f175, %f163;
	mov.f32 	%f176, %f163;
	mov.f32 	%f177, %f163;
	mov.f32 	%f178, %f163;
	@%p1 bra 	$L__BB0_5;
	cvta.to.global.u64 	%rd1, %rd4;
	cvta.to.global.u64 	%rd2, %rd3;
	shl.b32 	%r25, %r6, 2;
	mov.u32 	%r26, _ZZ7mysgemmiiiPKfS0_PfE2sA;
	add.s32 	%r27, %r26, %r25;
	mov.u32 	%r28, _ZZ7mysgemmiiiPKfS0_PfE2sB;
	add.s32 	%r29, %r28, %r25;
	add.s32 	%r30, %r1, %r4;
	mul.lo.s32 	%r7, %r30, %r21;
	shl.b32 	%r31, %r4, 7;
	add.s32 	%r8, %r27, %r31;
	add.s32 	%r9, %r29, %r31;
	shl.b32 	%r32, %r5, 4;
	add.s32 	%r33, %r32, %r28;
	add.s32 	%r10, %r33, 128;
	shl.b32 	%r34, %r3, 9;
	add.s32 	%r35, %r34, %r26;
	add.s32 	%r11, %r35, 256;
	mov.b32 	%r55, 0;
	mov.f32 	%f163, 0f00000000;
$L__BB0_2:
	add.s32 	%r37, %r55, %r6;
	add.s32 	%r38, %r7, %r37;
	mul.wide.u32 	%rd6, %r38, 4;
	add.s64 	%rd7, %rd2, %rd6;
	ld.global.v4.f32 	{%f67, %f68, %f69, %f70}, [%rd7];
	st.shared.v4.f32 	[%r8], {%f67, %f68, %f69, %f70};
	add.s32 	%r39, %r4, %r55;
	mul.lo.s32 	%r40, %r39, %r20;
	cvt.s64.s32 	%rd8, %r40;
	add.s32 	%r41, %r2, %r6;
	cvt.s64.s32 	%rd9, %r41;
	add.s64 	%rd10, %rd8, %rd9;
	shl.b64 	%rd11, %rd10, 2;
	add.s64 	%rd12, %rd1, %rd11;
	ld.global.v4.f32 	{%f71, %f72, %f73, %f74}, [%rd12];
	st.shared.v4.f32 	[%r9], {%f71, %f72, %f73, %f74};
	add.s32 	%r42, %r38, %r21;
	mul.wide.u32 	%rd13, %r42, 4;
	add.s64 	%rd14, %rd2, %rd13;
	ld.global.v4.f32 	{%f75, %f76, %f77, %f78}, [%rd14];
	st.shared.v4.f32 	[%r8+128], {%f75, %f76, %f77, %f78};
	add.s32 	%r43, %r40, %r20;
	cvt.s64.s32 	%rd15, %r43;
	add.s64 	%rd16, %rd15, %rd9;
	shl.b64 	%rd17, %rd16, 2;
	add.s64 	%rd18, %rd1, %rd17;
	ld.global.v4.f32 	{%f79, %f80, %f81, %f82}, [%rd18];
	st.shared.v4.f32 	[%r9+128], {%f79, %f80, %f81, %f82};
	add.s32 	%r44, %r42, %r21;
	mul.wide.u32 	%rd19, %r44, 4;
	add.s64 	%rd20, %rd2, %rd19;
	ld.global.v4.f32 	{%f83, %f84, %f85, %f86}, [%rd20];
	st.shared.v4.f32 	[%r8+256], {%f83, %f84, %f85, %f86};
	add.s32 	%r45, %r39, 2;
	mul.lo.s32 	%r46, %r45, %r20;
	cvt.s64.s32 	%rd21, %r46;
	add.s64 	%rd22, %rd21, %rd9;
	shl.b64 	%rd23, %rd22, 2;
	add.s64 	%rd24, %rd1, %rd23;
	ld.global.v4.f32 	{%f87, %f88, %f89, %f90}, [%rd24];
	st.shared.v4.f32 	[%r9+256], {%f87, %f88, %f89, %f90};
	add.s32 	%r47, %r44, %r21;
	mul.wide.u32 	%rd25, %r47, 4;
	add.s64 	%rd26, %rd2, %rd25;
	ld.global.v4.f32 	{%f91, %f92, %f93, %f94}, [%rd26];
	st.shared.v4.f32 	[%r8+384], {%f91, %f92, %f93, %f94};
	add.s32 	%r48, %r39, 3;
	mul.lo.s32 	%r49, %r48, %r20;
	cvt.s64.s32 	%rd27, %r49;
	add.s64 	%rd28, %rd27, %rd9;
	shl.b64 	%rd29, %rd28, 2;
	add.s64 	%rd30, %rd1, %rd29;
	ld.global.v4.f32 	{%f95, %f96, %f97, %f98}, [%rd30];
	st.shared.v4.f32 	[%r9+384], {%f95, %f96, %f97, %f98};
	bar.sync 	0;
	mov.b32 	%r58, 128;
	mov.u32 	%r56, %r11;
	mov.u32 	%r57, %r10;
$L__BB0_3:
	ld.shared.f32 	%f99, [%r56+-256];
	ld.shared.f32 	%f100, [%r56+-128];
	ld.shared.f32 	%f101, [%r56];
	ld.shared.f32 	%f102, [%r56+128];
	ld.shared.f32 	%f103, [%r57+-128];
	ld.shared.f32 	%f104, [%r57+-124];
	ld.shared.f32 	%f105, [%r57+-120];
	ld.shared.f32 	%f106, [%r57+-116];
	fma.rn.f32 	%f107, %f99, %f103, %f170;
	fma.rn.f32 	%f108, %f99, %f104, %f169;
	fma.rn.f32 	%f109, %f99, %f105, %f168;
	fma.rn.f32 	%f110, %f99, %f106, %f167;
	fma.rn.f32 	%f111, %f100, %f103, %f166;
	fma.rn.f32 	%f112, %f100, %f104, %f165;
	fma.rn.f32 	%f113, %f100, %f105, %f164;
	fma.rn.f32 	%f114, %f100, %f106, %f163;
	fma.rn.f32 	%f115, %f101, %f103, %f171;
	fma.rn.f32 	%f116, %f101, %f104, %f172;
	fma.rn.f32 	%f117, %f101, %f105, %f173;
	fma.rn.f32 	%f118, %f101, %f106, %f174;
	fma.rn.f32 	%f119, %f102, %f103, %f175;
	fma.rn.f32 	%f120, %f102, %f104, %f176;
	fma.rn.f32 	%f121, %f102, %f105, %f177;
	fma.rn.f32 	%f122, %f102, %f106, %f178;
	ld.shared.f32 	%f123, [%r56+-252];
	ld.shared.f32 	%f124, [%r56+-124];
	ld.shared.f32 	%f125, [%r56+4];
	ld.shared.f32 	%f126, [%r56+132];
	ld.shared.f32 	%f127, [%r57];
	ld.shared.f32 	%f128, [%r57+4];
	ld.shared.f32 	%f129, [%r57+8];
	ld.shared.f32 	%f130, [%r57+12];
	fma.rn.f32 	%f170, %f123, %f127, %f107;
	fma.rn.f32 	%f169, %f123, %f128, %f108;
	fma.rn.f32 	%f168, %f123, %f129, %f109;
	fma.rn.f32 	%f167, %f123, %f130, %f110;
	fma.rn.f32 	%f166, %f124, %f127, %f111;
	fma.rn.f32 	%f165, %f124, %f128, %f112;
	fma.rn.f32 	%f164, %f124, %f129, %f113;
	fma.rn.f32 	%f163, %f124, %f130, %f114;
	fma.rn.f32 	%f171, %f125, %f127, %f115;
	fma.rn.f32 	%f172, %f125, %f128, %f116;
	fma.rn.f32 	%f173, %f125, %f129, %f117;
	fma.rn.f32 	%f174, %f125, %f130, %f118;
	fma.rn.f32 	%f175, %f126, %f127, %f119;
	fma.rn.f32 	%f176, %f126, %f128, %f120;
	fma.rn.f32 	%f177, %f126, %f129, %f121;
	fma.rn.f32 	%f178, %f126, %f130, %f122;
	add.s32 	%r58, %r58, 256;
	add.s32 	%r57, %r57, 256;
	add.s32 	%r56, %r56, 8;
	setp.ne.s32 	%p2, %r58, 4224;
	@%p2 bra 	$L__BB0_3;
	bar.sync 	0;
	add.s32 	%r55, %r55, 32;
	setp.lt.s32 	%p3, %r55, %r21;
	@%p3 bra 	$L__BB0_2;
$L__BB0_5:
	cvta.to.global.u64 	%rd31, %rd5;
	add.s32 	%r50, %r1, %r4;
	mul.wide.u32 	%rd32, %r5, 16;
	add.s64 	%rd33, %rd31, %rd32;
	cvt.s64.s32 	%rd34, %r2;
	mul.lo.s32 	%r51, %r50, %r20;
	cvt.s64.s32 	%rd35, %r51;
	add.s64 	%rd36, %rd35, %rd34;
	shl.b64 	%rd37, %rd36, 2;
	add.s64 	%rd38, %rd33, %rd37;
	st.global.v4.f32 	[%rd38], {%f170, %f169, %f168, %f167};
	add.s32 	%r52, %r51, %r20;
	cvt.s64.s32 	%rd39, %r52;
	add.s64 	%rd40, %rd39, %rd34;
	shl.b64 	%rd41, %rd40, 2;
	add.s64 	%rd42, %rd33, %rd41;
	st.global.v4.f32 	[%rd42], {%f166, %f165, %f164, %f163};
	add.s32 	%r53, %r52, %r20;
	cvt.s64.s32 	%rd43, %r53;
	add.s64 	%rd44, %rd43, %rd34;
	shl.b64 	%rd45, %rd44, 2;
	add.s64 	%rd46, %rd33, %rd45;
	st.global.v4.f32 	[%rd46], {%f171, %f172, %f173, %f174};
	add.s32 	%r54, %r53, %r20;
	cvt.s64.s32 	%rd47, %r54;
	add.s64 	%rd48, %rd47, %rd34;
	shl.b64 	%rd49, %rd48, 2;
	add.s64 	%rd50, %rd33, %rd49;
	st.global.v4.f32 	[%rd50], {%f175, %f176, %f177, %f178};
	ret;

}


// ===== COMPILED SASS (sm_100) =====

	.target	sm_100

	.elftype	@"ET_EXEC"


//--------------------- .note.nv.tkinfo           --------------------------
	.section	.note.nv.tkinfo,"",@"SHT_NOTE"
	.sectionflags	@"SHF_NOTE_NV_TKINFO"
	.tkinfo
        /*0018*/ 	.word	0x00000002
        /*0030*/ 	.string	""
        /*0030*/ 	.string	"ptxas"
        /*0030*/ 	.string	"Cuda compilation tools, release 13.0, V13.0.88"
        /*0030*/ 	.string	"Build cuda_13.0.r13.0/compiler.36424714_0"
        /*0030*/ 	.string	"-arch sm_100 -m 64 "



//--------------------- .note.nv.cuinfo           --------------------------
	.section	.note.nv.cuinfo,"",@"SHT_NOTE"
	.sectionflags	@"SHF_NOTE_NV_CUINFO"
        /*0018*/ 	.short	0x0002
        /*001a*/ 	.short	0x0064
        /*001c*/ 	.short	0x0082
	.zero		2


//--------------------- .nv.info                  --------------------------
	.section	.nv.info,"",@"SHT_CUDA_INFO"
	.align	4


	//----- nvinfo : EIATTR_REGCOUNT
	.align		4
        /*0000*/ 	.byte	0x04, 0x2f
        /*0002*/ 	.short	(.L_1 - .L_0)
	.align		4
.L_0:
        /*0004*/ 	.word	index@(_Z7mysgemmiiiPKfS0_Pf)
        /*0008*/ 	.word	0x00000038


	//----- nvinfo : EIATTR_FRAME_SIZE
	.align		4
.L_1:
        /*000c*/ 	.byte	0x04, 0x11
        /*000e*/ 	.short	(.L_3 - .L_2)
	.align		4
.L_2:
        /*0010*/ 	.word	index@(_Z7mysgemmiiiPKfS0_Pf)
        /*0014*/ 	.word	0x00000000


	//----- nvinfo : EIATTR_MIN_STACK_SIZE
	.align		4
.L_3:
        /*0018*/ 	.byte	0x04, 0x12
        /*001a*/ 	.short	(.L_5 - .L_4)
	.align		4
.L_4:
        /*001c*/ 	.word	index@(_Z7mysgemmiiiPKfS0_Pf)
        /*0020*/ 	.word	0x00000000
.L_5:


//--------------------- .nv.compat                --------------------------
	.section	.nv.compat,"",@"SHT_CUDA_COMPAT_INFO"
	.align	4
        /*0000*/ 	.byte	0x02, 0x09, 0x00, 0x00, 0x02, 0x02, 0x01, 0x00, 0x02, 0x05, 0x05, 0x00, 0x03, 0x07, 0x01, 0x01
        /*0010*/ 	.byte	0x02, 0x03, 0x00, 0x00, 0x02, 0x06, 0x01, 0x00, 0x04, 0x0b, 0x08, 0x00, 0x09, 0x00, 0x00, 0x00
        /*0020*/ 	.byte	0x00, 0x00, 0x00, 0x00


//--------------------- .nv.info._Z7mysgemmiiiPKfS0_Pf --------------------------
	.section	.nv.info._Z7mysgemmiiiPKfS0_Pf,"",@"SHT_CUDA_INFO"
	.sectionflags	@""
	.align	4


	//----- nvinfo : EIATTR_CUDA_API_VERSION
	.align		4
        /*0000*/ 	.byte	0x04, 0x37
        /*0002*/ 	.short	(.L_7 - .L_6)
.L_6:
        /*0004*/ 	.word	0x00000082


	//----- nvinfo : EIATTR_KPARAM_INFO
	.align		4
.L_7:
        /*0008*/ 	.byte	0x04, 0x17
        /*000a*/ 	.short	(.L_9 - .L_8)
.L_8:
        /*000c*/ 	.word	0x00000000
        /*0010*/ 	.short	0x0005
        /*0012*/ 	.short	0x0020
        /*0014*/ 	.byte	0x00, 0xf5, 0x21, 0x00


	//----- nvinfo : EIATTR_KPARAM_INFO
	.align		4
.L_9:
        /*0018*/ 	.byte	0x04, 0x17
        /*001a*/ 	.short	(.L_11 - .L_10)
.L_10:
        /*001c*/ 	.word	0x00000000
        /*0020*/ 	.short	0x0004
        /*0022*/ 	.short	0x0018
        /*0024*/ 	.byte	0x00, 0xf5, 0x21, 0x00


	//----- nvinfo : EIATTR_KPARAM_INFO
	.align		4
.L_11:
        /*0028*/ 	.byte	0x04, 0x17
        /*002a*/ 	.short	(.L_13 - .L_12)
.L_12:
        /*002c*/ 	.word	0x00000000
        /*0030*/ 	.short	0x0003
        /*0032*/ 	.short	0x0010
        /*0034*/ 	.byte	0x00, 0xf5, 0x21, 0x00


	//----- nvinfo : EIATTR_KPARAM_INFO
	.align		4
.L_13:
        /*0038*/ 	.byte	0x04, 0x17
        /*003a*/ 	.short	(.L_15 - .L_14)
.L_14:
        /*003c*/ 	.word	0x00000000
        /*0040*/ 	.short	0x0002
        /*0042*/ 	.short	0x0008
        /*0044*/ 	.byte	0x00, 0xf0, 0x11, 0x00


	//----- nvinfo : EIATTR_KPARAM_INFO
	.align		4
.L_15:
        /*0048*/ 	.byte	0x04, 0x17
        /*004a*/ 	.short	(.L_17 - .L_16)
.L_16:
        /*004c*/ 	.word	0x00000000
        /*0050*/ 	.short	0x0001
        /*0052*/ 	.short	0x0004
        /*0054*/ 	.byte	0x00, 0xf0, 0x11, 0x00


	//----- nvinfo : EIATTR_KPARAM_INFO
	.align		4
.L_17:
        /*0058*/ 	.byte	0x04, 0x17
        /*005a*/ 	.short	(.L_19 - .L_18)
.L_18:
        /*005c*/ 	.word	0x00000000
        /*0060*/ 	.short	0x0000
        /*0062*/ 	.short	0x0000
        /*0064*/ 	.byte	0x00, 0xf0, 0x11, 0x00


	//----- nvinfo : EIATTR_SPARSE_MMA_MASK
	.align		4
.L_19:
        /*0068*/ 	.byte	0x03, 0x50
        /*006a*/ 	.short	0x0000


	//----- nvinfo : EIATTR_MAXREG_COUNT
	.align		4
        /*006c*/ 	.byte	0x03, 0x1b
        /*006e*/ 	.short	0x00ff


	//----- nvinfo : EIATTR_NUM_BARRIERS
	.align		4
        /*0070*/ 	.byte	0x02, 0x4c
        /*0072*/ 	.byte	0x01
	.zero		1


	//----- nvinfo : EIATTR_MERCURY_ISA_VERSION
	.align		4
        /*0074*/ 	.byte	0x03, 0x5f
        /*0076*/ 	.short	0x0101


	//----- nvinfo : EIATTR_VRC_CTA_INIT_COUNT
	.align		4
        /*0078*/ 	.byte	0x02, 0x4a
	.zero		1
	.zero		1


	//----- nvinfo : EIATTR_EXIT_INSTR_OFFSETS
	.align		4
        /*007c*/ 	.byte	0x04, 0x1c
        /*007e*/ 	.short	(.L_21 - .L_20)


	//   ....[0]....
.L_20:
        /*0080*/ 	.word	0x00001120


	//----- nvinfo : EIATTR_CBANK_PARAM_SIZE
	.align		4
.L_21:
        /*0084*/ 	.byte	0x03, 0x19
        /*0086*/ 	.short	0x0028


	//----- nvinfo : EIATTR_PARAM_CBANK
	.align		4
        /*0088*/ 	.byte	0x04, 0x0a
        /*008a*/ 	.short	(.L_23 - .L_22)
	.align		4
.L_22:
        /*008c*/ 	.word	index@(.nv.constant0._Z7mysgemmiiiPKfS0_Pf)
        /*0090*/ 	.short	0x0380
        /*0092*/ 	.short	0x0028


	//----- nvinfo : EIATTR_SW_WAR
	.align		4
.L_23:
        /*0094*/ 	.byte	0x04, 0x36
        /*0096*/ 	.short	(.L_25 - .L_24)
.L_24:
        /*0098*/ 	.word	0x00000008
.L_25:


//--------------------- .nv.callgraph             --------------------------
	.section	.nv.callgraph,"",@"SHT_CUDA_CALLGRAPH"
	.align	4
	.sectionentsize	8
	.align		4
        /*0000*/ 	.word	0x00000000
	.align		4
        /*0004*/ 	.word	0xffffffff
	.align		4
        /*0008*/ 	.word	0x00000000
	.align		4
        /*000c*/ 	.word	0xfffffffe
	.align		4
        /*0010*/ 	.word	0x00000000
	.align		4
        /*0014*/ 	.word	0xfffffffd
	.align		4
        /*0018*/ 	.word	0x00000000
	.align		4
        /*001c*/ 	.word	0xfffffffc


//--------------------- .text._Z7mysgemmiiiPKfS0_Pf --------------------------
	.section	.text._Z7mysgemmiiiPKfS0_Pf,"ax",@progbits
	.align	128
        .global         _Z7mysgemmiiiPKfS0_Pf
        .type           _Z7mysgemmiiiPKfS0_Pf,@function
        .size           _Z7mysgemmiiiPKfS0_Pf,(.L_x_4 - _Z7mysgemmiiiPKfS0_Pf)
        .other          _Z7mysgemmiiiPKfS0_Pf,@"STO_CUDA_ENTRY STV_DEFAULT"
_Z7mysgemmiiiPKfS0_Pf:
.text._Z7mysgemmiiiPKfS0_Pf:
[----:B------:R-:W-:Y:S01]  /*0000*/  LDC R1, c[0x0][0x37c] ;  /* 0x0000df00ff017b82 */ /* 0x000fe20000000800 */
[----:B------:R-:W0:Y:S01]  /*0010*/  S2R R45, SR_TID.Y ;  /* 0x00000000002d7919 */ /* 0x000e220000002200 */
[----:B------:R-:W1:Y:S06]  /*0020*/  LDCU UR4, c[0x0][0x388] ;  /* 0x00007100ff0477ac */ /* 0x000e6c0008000800 */
[----:B------:R-:W2:Y:S01]  /*0030*/  S2UR UR5, SR_CTAID.X ;  /* 0x00000000000579c3 */ /* 0x000ea20000002500 */
[----:B------:R-:W-:Y:S01]  /*0040*/  CS2R R14, SRZ ;  /* 0x00000000000e7805 */ /* 0x000fe2000001ff00 */
[----:B------:R-:W3:Y:S01]  /*0050*/  S2R R0, SR_CTAID.Y ;  /* 0x0000000000007919 */ /* 0x000ee20000002600 */
[----:B------:R-:W-:-:S02]  /*0060*/  CS2R R12, SRZ ;  /* 0x00000000000c7805 */ /* 0x000fc4000001ff00 */
[----:B------:R-:W-:Y:S02]  /*0070*/  CS2R R6, SRZ ;  /* 0x0000000000067805 */ /* 0x000fe4000001ff00 */
[----:B------:R-:W-:Y:S01]  /*0080*/  CS2R R4, SRZ ;  /* 0x0000000000047805 */ /* 0x000fe2000001ff00 */
[----:B------:R-:W4:Y:S01]  /*0090*/  S2R R2, SR_TID.X ;  /* 0x0000000000027919 */ /* 0x000f220000002100 */
[----:B------:R-:W-:Y:S02]  /*00a0*/  CS2R R16, SRZ ;  /* 0x0000000000107805 */ /* 0x000fe4000001ff00 */
[----:B------:R-:W-:Y:S02]  /*00b0*/  CS2R R18, SRZ ;  /* 0x0000000000127805 */ /* 0x000fe4000001ff00 */
[----:B------:R-:W-:Y:S02]  /*00c0*/  CS2R R8, SRZ ;  /* 0x0000000000087805 */ /* 0x000fe4000001ff00 */
[----:B------:R-:W-:Y:S01]  /*00d0*/  CS2R R10, SRZ ;  /* 0x00000000000a7805 */ /* 0x000fe2000001ff00 */
[----:B------:R-:W3:Y:S01]  /*00e0*/  LDCU.64 UR8, c[0x0][0x358] ;  /* 0x00006b00ff0877ac */ /* 0x000ee20008000a00 */
[----:B-1----:R-:W-:-:S02]  /*00f0*/  UISETP.GE.AND UP0, UPT, UR4, 0x1, UPT ;  /* 0x000000010400788c */ /* 0x002fc4000bf06270 */
[----:B--2---:R-:W-:Y:S01]  /*0100*/  USHF.L.U32 UR5, UR5, 0x5, URZ ;  /* 0x0000000505057899 */ /* 0x004fe200080006ff */
[----:B0-----:R-:W-:-:S06]  /*0110*/  SHF.L.U32 R48, R45, 0x2, RZ ;  /* 0x000000022d307819 */ /* 0x001fcc00000006ff */
[----:B------:R-:W-:Y:S05]  /*0120*/  BRA.U !UP0, `(.L_x_0) ;  /* 0x0000000d08887547 */ /* 0x000fea000b800000 */
[----:B------:R-:W0:Y:S01]  /*0130*/  S2UR UR7, SR_CgaCtaId ;  /* 0x00000000000779c3 */ /* 0x000e220000008800 */
[----:B------:R-:W-:Y:S01]  /*0140*/  UMOV UR4, 0x400 ;  /* 0x0000040000047882 */ /* 0x000fe20000000000 */
[----:B------:R-:W-:Y:S01]  /*0150*/  HFMA2 R15, -RZ, RZ, 0, 0 ;  /* 0x00000000ff0f7431 */ /* 0x000fe200000001ff */
[----:B------:R-:W-:Y:S01]  /*0160*/  UIADD3 UR6, UPT, UPT, UR4, 0x1000, URZ ;  /* 0x0000100004067890 */ /* 0x000fe2000fffe0ff */
[----:B---3--:R-:W-:Y:S01]  /*0170*/  LEA R47, R0, R48, 0x5 ;  /* 0x00000030002f7211 */ /* 0x008fe200078e28ff */
[----:B0-----:R-:W-:Y:S02]  /*0180*/  ULEA UR4, UR7, UR4, 0x18 ;  /* 0x0000000407047291 */ /* 0x001fe4000f8ec0ff */
[----:B------:R-:W-:-:S04]  /*0190*/  ULEA UR6, UR7, UR6, 0x18 ;  /* 0x0000000607067291 */ /* 0x000fc8000f8ec0ff */
[C---:B----4-:R-:W-:Y:S02]  /*01a0*/  LEA R46, R2.reuse, UR4, 0x4 ;  /* 0x00000004022e7c11 */ /* 0x050fe4000f8e20ff */
[----:B------:R-:W-:Y:S02]  /*01b0*/  LEA R44, R2, UR6, 0x4 ;  /* 0x00000006022c7c11 */ /* 0x000fe4000f8e20ff */
[C---:B------:R-:W-:Y:S01]  /*01c0*/  LEA R3, R45.reuse, UR4, 0x9 ;  /* 0x000000042d037c11 */ /* 0x040fe2000f8e48ff */
[----:B------:R-:W-:Y:S01]  /*01d0*/  UMOV UR4, URZ ;  /* 0x000000ff00047c82 */ /* 0x000fe20008000000 */
[C---:B------:R-:W-:Y:S02]  /*01e0*/  LEA R46, R45.reuse, R46, 0x9 ;  /* 0x0000002e2d2e7211 */ /* 0x040fe400078e48ff */
[----:B------:R-:W-:Y:S02]  /*01f0*/  LEA R45, R45, R44, 0x9 ;  /* 0x0000002c2d2d7211 */ /* 0x000fe400078e48ff */
[----:B------:R-:W-:-:S02]  /*0200*/  IADD3 R3, PT, PT, R3, 0x100, RZ ;  /* 0x0000010003037810 */ /* 0x000fc40007ffe0ff */
[----:B------:R-:W-:-:S07]  /*0210*/  IADD3 R44, PT, PT, R44, 0x80, RZ ;  /* 0x000000802c2c7810 */ /* 0x000fce0007ffe0ff */
.L_x_2:
[----:B------:R-:W0:Y:S01]  /*0220*/  LDCU UR6, c[0x0][0x384] ;  /* 0x00007080ff0677ac */ /* 0x000e220008000800 */
[----:B------:R-:W1:Y:S01]  /*0230*/  LDC.64 R36, c[0x0][0x390] ;  /* 0x0000e400ff247b82 */ /* 0x000e620000000a00 */
[----:B------:R-:W-:Y:S01]  /*0240*/  IADD3 R29, PT, PT, R48, UR4, RZ ;  /* 0x00000004301d7c10 */ /* 0x000fe2000fffe0ff */
[----:B------:R-:W2:Y:S01]  /*0250*/  LDCU UR7, c[0x0][0x388] ;  /* 0x00007100ff0777ac */ /* 0x000ea20008000800 */
[C---:B------:R-:W-:Y:S02]  /*0260*/  LEA R32, R2.reuse, UR5, 0x2 ;  /* 0x0000000502207c11 */ /* 0x040fe4000f8e10ff */
[----:B------:R-:W-:Y:S01]  /*0270*/  LEA R20, R2, UR4, 0x2 ;  /* 0x0000000402147c11 */ /* 0x000fe2000f8e10ff */
[----:B------:R-:W3:Y:S01]  /*0280*/  LDCU.64 UR10, c[0x0][0x398] ;  /* 0x00007300ff0a77ac */ /* 0x000ee20008000a00 */
[----:B------:R-:W-:Y:S01]  /*0290*/  SHF.R.S32.HI R28, RZ, 0x1f, R32 ;  /* 0x0000001fff1c7819 */ /* 0x000fe20000011420 */
[----:B0-----:R-:W-:Y:S02]  /*02a0*/  IMAD R31, R29, UR6, RZ ;  /* 0x000000061d1f7c24 */ /* 0x001fe4000f8e02ff */
[----:B--2---:R-:W-:-:S03]  /*02b0*/  IMAD R33, R47, UR7, R20 ;  /* 0x000000072f217c24 */ /* 0x004fc6000f8e0214 */
[----:B------:R-:W-:Y:S01]  /*02c0*/  IADD3 R22, P0, PT, R31, R32, RZ ;  /* 0x000000201f167210 */ /* 0x000fe20007f1e0ff */
[----:B-1----:R-:W-:-:S03]  /*02d0*/  IMAD.WIDE.U32 R20, R33, 0x4, R36 ;  /* 0x0000000421147825 */ /* 0x002fc600078e0024 */
[----:B------:R-:W-:Y:S02]  /*02e0*/  LEA.HI.X.SX32 R23, R31, R28, 0x1, P0 ;  /* 0x0000001c1f177211 */ /* 0x000fe400000f0eff */
[----:B---3--:R-:W-:-:S04]  /*02f0*/  LEA R24, P0, R22, UR10, 0x2 ;  /* 0x0000000a16187c11 */ /* 0x008fc8000f8010ff */
[----:B------:R-:W-:Y:S02]  /*0300*/  LEA.HI.X R25, R22, UR11, R23, 0x2, P0 ;  /* 0x0000000b16197c11 */ /* 0x000fe400080f1417 */
[----:B------:R-:W2:Y:S04]  /*0310*/  LDG.E.128 R20, desc[UR8][R20.64] ;  /* 0x0000000814147981 */ /* 0x000ea8000c1e1d00 */
[----:B------:R-:W3:Y:S01]  /*0320*/  LDG.E.128 R24, desc[UR8][R24.64] ;  /* 0x0000000818187981 */ /* 0x000ee2000c1e1d00 */
[C---:B------:R-:W-:Y:S02]  /*0330*/  IADD3 R30, PT, PT, R29.reuse, 0x2, RZ ;  /* 0x000000021d1e7810 */ /* 0x040fe40007ffe0ff */
[----:B------:R-:W-:Y:S02]  /*0340*/  IADD3 R29, PT, PT, R29, 0x3, RZ ;  /* 0x000000031d1d7810 */ /* 0x000fe40007ffe0ff */
[----:B------:R-:W-:Y:S01]  /*0350*/  IADD3 R35, PT, PT, R31, UR6, RZ ;  /* 0x000000061f237c10 */ /* 0x000fe2000fffe0ff */
[----:B------:R-:W-:Y:S01]  /*0360*/  IMAD R39, R30, UR6, RZ ;  /* 0x000000061e277c24 */ /* 0x000fe2000f8e02ff */
[----:B------:R-:W-:Y:S01]  /*0370*/  IADD3 R53, PT, PT, R33, UR7, RZ ;  /* 0x0000000721357c10 */ /* 0x000fe2000fffe0ff */
[----:B------:R-:W-:Y:S01]  /*0380*/  IMAD R41, R29, UR6, RZ ;  /* 0x000000061d297c24 */ /* 0x000fe2000f8e02ff */
[----:B------:R-:W-:-:S02]  /*0390*/  IADD3 R29, P0, PT, R32, R35, RZ ;  /* 0x00000023201d7210 */ /* 0x000fc40007f1e0ff */
[C---:B------:R-:W-:Y:S02]  /*03a0*/  IADD3 R30, P1, PT, R32.reuse, R39, RZ ;  /* 0x00000027201e7210 */ /* 0x040fe40007f3e0ff */
[----:B------:R-:W-:Y:S02]  /*03b0*/  IADD3 R31, P2, PT, R32, R41, RZ ;  /* 0x00000029201f7210 */ /* 0x000fe40007f5e0ff */
[C---:B------:R-:W-:Y:S01]  /*03c0*/  IADD3 R51, PT, PT, R53.reuse, UR7, RZ ;  /* 0x0000000735337c10 */ /* 0x040fe2000fffe0ff */
[----:B------:R-:W-:Y:S01]  /*03d0*/  IMAD.WIDE.U32 R52, R53, 0x4, R36 ;  /* 0x0000000435347825 */ /* 0x000fe200078e0024 */
[-C--:B------:R-:W-:Y:S02]  /*03e0*/  LEA.HI.X.SX32 R38, R35, R28.reuse, 0x1, P0 ;  /* 0x0000001c23267211 */ /* 0x080fe400000f0eff */
[-C--:B------:R-:W-:Y:S02]  /*03f0*/  LEA.HI.X.SX32 R39, R39, R28.reuse, 0x1, P1 ;  /* 0x0000001c27277211 */ /* 0x080fe400008f0eff */
[----:B------:R-:W-:-:S02]  /*0400*/  LEA.HI.X.SX32 R34, R41, R28, 0x1, P2 ;  /* 0x0000001c29227211 */ /* 0x000fc400010f0eff */
[----:B------:R-:W-:Y:S02]  /*0410*/  LEA R28, P0, R29, UR10, 0x2 ;  /* 0x0000000a1d1c7c11 */ /* 0x000fe4000f8010ff */
[C---:B------:R-:W-:Y:S02]  /*0420*/  LEA R32, P1, R30.reuse, UR10, 0x2 ;  /* 0x0000000a1e207c11 */ /* 0x040fe4000f8210ff */
[C---:B------:R-:W-:Y:S01]  /*0430*/  IADD3 R35, PT, PT, R51.reuse, UR7, RZ ;  /* 0x0000000733237c10 */ /* 0x040fe2000fffe0ff */
[----:B------:R-:W-:Y:S01]  /*0440*/  IMAD.WIDE.U32 R50, R51, 0x4, R36 ;  /* 0x0000000433327825 */ /* 0x000fe200078e0024 */
[----:B------:R-:W-:Y:S02]  /*0450*/  LEA R40, P2, R31, UR10, 0x2 ;  /* 0x0000000a1f287c11 */ /* 0x000fe4000f8410ff */
[----:B------:R-:W-:Y:S01]  /*0460*/  LEA.HI.X R29, R29, UR11, R38, 0x2, P0 ;  /* 0x0000000b1d1d7c11 */ /* 0x000fe200080f1426 */
[----:B------:R-:W-:Y:S01]  /*0470*/  IMAD.WIDE.U32 R36, R35, 0x4, R36 ;  /* 0x0000000423247825 */ /* 0x000fe200078e0024 */
[----:B------:R-:W-:-:S02]  /*0480*/  LEA.HI.X R33, R30, UR11, R39, 0x2, P1 ;  /* 0x0000000b1e217c11 */ /* 0x000fc400088f1427 */
[----:B------:R-:W-:Y:S02]  /*0490*/  LEA.HI.X R41, R31, UR11, R34, 0x2, P2 ;  /* 0x0000000b1f297c11 */ /* 0x000fe400090f1422 */
[----:B------:R-:W4:Y:S04]  /*04a0*/  LDG.E.128 R28, desc[UR8][R28.64] ;  /* 0x000000081c1c7981 */ /* 0x000f28000c1e1d00 */
[----:B------:R-:W5:Y:S04]  /*04b0*/  LDG.E.128 R32, desc[UR8][R32.64] ;  /* 0x0000000820207981 */ /* 0x000f68000c1e1d00 */
[----:B------:R-:W5:Y:S04]  /*04c0*/  LDG.E.128 R36, desc[UR8][R36.64] ;  /* 0x0000000824247981 */ /* 0x000f68000c1e1d00 */
[----:B------:R-:W5:Y:S04]  /*04d0*/  LDG.E.128 R40, desc[UR8][R40.64] ;  /* 0x0000000828287981 */ /* 0x000f68000c1e1d00 */
[----:B--2---:R0:W-:Y:S04]  /*04e0*/  STS.128 [R46], R20 ;  /* 0x000000142e007388 */ /* 0x0041e80000000c00 */
[----:B---3--:R1:W-:Y:S04]  /*04f0*/  STS.128 [R45], R24 ;  /* 0x000000182d007388 */ /* 0x0083e80000000c00 */
[----:B0-----:R-:W2:Y:S04]  /*0500*/  LDG.E.128 R20, desc[UR8][R52.64] ;  /* 0x0000000834147981 */ /* 0x001ea8000c1e1d00 */
[----:B-1----:R0:W3:Y:S01]  /*0510*/  LDG.E.128 R24, desc[UR8][R50.64] ;  /* 0x0000000832187981 */ /* 0x0020e2000c1e1d00 */
[----:B------:R-:W-:Y:S01]  /*0520*/  UIADD3 UR4, UPT, UPT, UR4, 0x20, URZ ;  /* 0x0000002004047890 */ /* 0x000fe2000fffe0ff */
[----:B------:R-:W-:Y:S01]  /*0530*/  MOV R49, R44 ;  /* 0x0000002c00317202 */ /* 0x000fe20000000f00 */
[----:B------:R-:W-:-:S02]  /*0540*/  UMOV UR6, 0x80 ;  /* 0x0000008000067882 */ /* 0x000fc40000000000 */
[----:B------:R-:W-:Y:S01]  /*0550*/  UISETP.GE.AND UP1, UPT, UR4, UR7, UPT ;  /* 0x000000070400728c */ /* 0x000fe2000bf26270 */
[----:B0-----:R-:W-:Y:S01]  /*0560*/  MOV R50, R3 ;  /* 0x0000000300327202 */ /* 0x001fe20000000f00 */
[----:B--2---:R0:W-:Y:S04]  /*0570*/  STS.128 [R46+0x80], R20 ;  /* 0x000080142e007388 */ /* 0x0041e80000000c00 */
[----:B----4-:R0:W-:Y:S04]  /*0580*/  STS.128 [R45+0x80], R28 ;  /* 0x0000801c2d007388 */ /* 0x0101e80000000c00 */
[----:B---3--:R0:W-:Y:S04]  /*0590*/  STS.128 [R46+0x100], R24 ;  /* 0x000100182e007388 */ /* 0x0081e80000000c00 */
[----:B-----5:R0:W-:Y:S04]  /*05a0*/  STS.128 [R45+0x100], R32 ;  /* 0x000100202d007388 */ /* 0x0201e80000000c00 */
[----:B------:R0:W-:Y:S04]  /*05b0*/  STS.128 [R46+0x180], R36 ;  /* 0x000180242e007388 */ /* 0x0001e80000000c00 */
[----:B------:R0:W-:Y:S01]  /*05c0*/  STS.128 [R45+0x180], R40 ;  /* 0x000180282d007388 */ /* 0x0001e20000000c00 */
[----:B------:R-:W-:Y:S06]  /*05d0*/  BAR.SYNC.DEFER_BLOCKING 0x0 ;  /* 0x0000000000007b1d */ /* 0x000fec0000010000 */
.L_x_1:
[----:B0-----:R-:W-:Y:S01]  /*05e0*/  LDS.128 R20, [R50+-0x100] ;  /* 0xffff000032147984 */ /* 0x001fe20000000c00 */
[----:B------:R-:W-:-:S03]  /*05f0*/  UIADD3 UR6, UPT, UPT, UR6, 0x400, URZ ;  /* 0x0000040006067890 */ /* 0x000fc6000fffe0ff */
[----:B------:R-:W0:Y:S01]  /*0600*/  LDS.128 R24, [R49+-0x80] ;  /* 0xffff800031187984 */ /* 0x000e220000000c00 */
[----:B------:R-:W-:-:S03]  /*0610*/  UISETP.NE.AND UP0, UPT, UR6, 0x1080, UPT ;  /* 0x000010800600788c */ /* 0x000fc6000bf05270 */
[----:B------:R-:W1:Y:S04]  /*0620*/  LDS.128 R28, [R50+-0x80] ;  /* 0xffff8000321c7984 */ /* 0x000e680000000c00 */
[----:B------:R-:W2:Y:S04]  /*0630*/  LDS.128 R32, [R50] ;  /* 0x0000000032207984 */ /* 0x000ea80000000c00 */
[----:B------:R-:W3:Y:S04]  /*0640*/  LDS.128 R36, [R50+0x80] ;  /* 0x0000800032247984 */ /* 0x000ee80000000c00 */
[----:B------:R-:W4:Y:S01]  /*0650*/  LDS.128 R40, [R49] ;  /* 0x0000000031287984 */ /* 0x000f220000000c00 */
[C---:B0-----:R-:W-:Y:S01]  /*0660*/  FFMA R53, R20.reuse, R24, R4 ;  /* 0x0000001814357223 */ /* 0x041fe20000000004 */
[C---:B------:R-:W-:Y:S01]  /*0670*/  FFMA R51, R20.reuse, R25, R5 ;  /* 0x0000001914337223 */ /* 0x040fe20000000005 */
[C---:B------:R-:W-:Y:S01]  /*0680*/  FFMA R52, R20.reuse, R26, R6 ;  /* 0x0000001a14347223 */ /* 0x040fe20000000006 */
[----:B------:R-:W-:Y:S01]  /*0690*/  FFMA R20, R20, R27, R7 ;  /* 0x0000001b14147223 */ /* 0x000fe20000000007 */
[C---:B-1----:R-:W-:Y:S01]  /*06a0*/  FFMA R12, R28.reuse, R24, R12 ;  /* 0x000000181c0c7223 */ /* 0x042fe2000000000c */
[----:B------:R-:W0:Y:S01]  /*06b0*/  LDS.128 R4, [R49+0x80] ;  /* 0x0000800031047984 */ /* 0x000e220000000c00 */
[C---:B------:R-:W-:Y:S01]  /*06c0*/  FFMA R13, R28.reuse, R25, R13 ;  /* 0x000000191c0d7223 */ /* 0x040fe2000000000d */
[C---:B------:R-:W-:Y:S01]  /*06d0*/  FFMA R14, R28.reuse, R26, R14 ;  /* 0x0000001a1c0e7223 */ /* 0x040fe2000000000e */
[----:B------:R-:W-:Y:S01]  /*06e0*/  FFMA R15, R28, R27, R15 ;  /* 0x0000001b1c0f7223 */ /* 0x000fe2000000000f */
[C---:B--2---:R-:W-:Y:S01]  /*06f0*/  FFMA R16, R32.reuse, R24, R16 ;  /* 0x0000001820107223 */ /* 0x044fe20000000010 */
[C---:B------:R-:W-:Y:S01]  /*0700*/  FFMA R17, R32.reuse, R25, R17 ;  /* 0x0000001920117223 */ /* 0x040fe20000000011 */
[C---:B------:R-:W-:Y:S01]  /*0710*/  FFMA R18, R32.reuse, R26, R18 ;  /* 0x0000001a20127223 */ /* 0x040fe20000000012 */
[----:B------:R-:W-:Y:S01]  /*0720*/  FFMA R19, R32, R27, R19 ;  /* 0x0000001b20137223 */ /* 0x000fe20000000013 */
[C---:B---3--:R-:W-:Y:S01]  /*0730*/  FFMA R24, R36.reuse, R24, R8 ;  /* 0x0000001824187223 */ /* 0x048fe20000000008 */
[C---:B------:R-:W-:Y:S01]  /*0740*/  FFMA R25, R36.reuse, R25, R9 ;  /* 0x0000001924197223 */ /* 0x040fe20000000009 */
[C---:B------:R-:W-:Y:S01]  /*0750*/  FFMA R26, R36.reuse, R26, R10 ;  /* 0x0000001a241a7223 */ /* 0x040fe2000000000a */
[----:B------:R-:W-:Y:S01]  /*0760*/  FFMA R27, R36, R27, R11 ;  /* 0x0000001b241b7223 */ /* 0x000fe2000000000b */
[C---:B----4-:R-:W-:Y:S01]  /*0770*/  FFMA R12, R40.reuse, R29, R12 ;  /* 0x0000001d280c7223 */ /* 0x050fe2000000000c */
[----:B------:R-:W1:Y:S01]  /*0780*/  LDS.128 R8, [R49+0x100] ;  /* 0x0001000031087984 */ /* 0x000e620000000c00 */
[C---:B------:R-:W-:Y:S01]  /*0790*/  FFMA R13, R29.reuse, R41, R13 ;  /* 0x000000291d0d7223 */ /* 0x040fe2000000000d */
[CC--:B------:R-:W-:Y:S01]  /*07a0*/  FFMA R14, R29.reuse, R42.reuse, R14 ;  /* 0x0000002a1d0e7223 */ /* 0x0c0fe2000000000e */
[----:B------:R-:W-:Y:S01]  /*07b0*/  FFMA R15, R29, R43, R15 ;  /* 0x0000002b1d0f7223 */ /* 0x000fe2000000000f */
[C---:B------:R-:W-:Y:S01]  /*07c0*/  FFMA R17, R33.reuse, R41, R17 ;  /* 0x0000002921117223 */ /* 0x040fe20000000011 */
[-C--:B------:R-:W-:Y:S01]  /*07d0*/  FFMA R18, R33, R42.reuse, R18 ;  /* 0x0000002a21127223 */ /* 0x080fe20000000012 */
[C---:B------:R-:W-:Y:S01]  /*07e0*/  FFMA R53, R40.reuse, R21, R53 ;  /* 0x0000001528357223 */ /* 0x040fe20000000035 */
[C---:B------:R-:W-:Y:S01]  /*07f0*/  FFMA R51, R21.reuse, R41, R51 ;  /* 0x0000002915337223 */ /* 0x040fe20000000033 */
[CC--:B------:R-:W-:Y:S01]  /*0800*/  FFMA R52, R21.reuse, R42.reuse, R52 ;  /* 0x0000002a15347223 */ /* 0x0c0fe20000000034 */
[----:B------:R-:W-:Y:S01]  /*0810*/  FFMA R20, R21, R43, R20 ;  /* 0x0000002b15147223 */ /* 0x000fe20000000014 */
[C---:B------:R-:W-:Y:S01]  /*0820*/  FFMA R16, R40.reuse, R33, R16 ;  /* 0x0000002128107223 */ /* 0x040fe20000000010 */
[----:B------:R-:W-:Y:S01]  /*0830*/  FFMA R19, R33, R43, R19 ;  /* 0x0000002b21137223 */ /* 0x000fe20000000013 */
[----:B------:R-:W-:Y:S01]  /*0840*/  FFMA R24, R40, R37, R24 ;  /* 0x0000002528187223 */ /* 0x000fe20000000018 */
[C---:B------:R-:W-:Y:S01]  /*0850*/  FFMA R25, R37.reuse, R41, R25 ;  /* 0x0000002925197223 */ /* 0x040fe20000000019 */
[C---:B------:R-:W-:Y:S01]  /*0860*/  FFMA R26, R37.reuse, R42, R26 ;  /* 0x0000002a251a7223 */ /* 0x040fe2000000001a */
[----:B------:R-:W-:Y:S01]  /*0870*/  FFMA R27, R37, R43, R27 ;  /* 0x0000002b251b7223 */ /* 0x000fe2000000001b */
[----:B0-----:R-:W-:Y:S01]  /*0880*/  FFMA R21, R4, R30, R12 ;  /* 0x0000001e04157223 */ /* 0x001fe2000000000c */
[C---:B------:R-:W-:Y:S01]  /*0890*/  FFMA R28, R30.reuse, R5, R13 ;  /* 0x000000051e1c7223 */ /* 0x040fe2000000000d */
[CC--:B------:R-:W-:Y:S01]  /*08a0*/  FFMA R32, R30.reuse, R6.reuse, R14 ;  /* 0x000000061e207223 */ /* 0x0c0fe2000000000e */
[----:B------:R-:W-:Y:S01]  /*08b0*/  FFMA R33, R30, R7, R15 ;  /* 0x000000071e217223 */ /* 0x000fe2000000000f */
[CC--:B------:R-:W-:Y:S01]  /*08c0*/  FFMA R29, R34.reuse, R5.reuse, R17 ;  /* 0x00000005221d7223 */ /* 0x0c0fe20000000011 */
[----:B------:R-:W-:Y:S01]  /*08d0*/  FFMA R30, R34, R6, R18 ;  /* 0x00000006221e7223 */ /* 0x000fe20000000012 */
[----:B------:R-:W-:Y:S01]  /*08e0*/  FFMA R53, R4, R22, R53 ;  /* 0x0000001604357223 */ /* 0x000fe20000000035 */
[C---:B------:R-:W-:Y:S01]  /*08f0*/  FFMA R51, R22.reuse, R5, R51 ;  /* 0x0000000516337223 */ /* 0x040fe20000000033 */
[C---:B------:R-:W-:Y:S01]  /*0900*/  FFMA R52, R22.reuse, R6, R52 ;  /* 0x0000000616347223 */ /* 0x040fe20000000034 */
[-C--:B------:R-:W-:Y:S01]  /*0910*/  FFMA R20, R22, R7.reuse, R20 ;  /* 0x0000000716147223 */ /* 0x080fe20000000014 */
[----:B------:R-:W-:Y:S01]  /*0920*/  FFMA R22, R4, R34, R16 ;  /* 0x0000002204167223 */ /* 0x000fe20000000010 */
[----:B------:R-:W-:Y:S01]  /*0930*/  FFMA R34, R34, R7, R19 ;  /* 0x0000000722227223 */ /* 0x000fe20000000013 */
[----:B------:R-:W-:Y:S01]  /*0940*/  FFMA R4, R4, R38, R24 ;  /* 0x0000002604047223 */ /* 0x000fe20000000018 */
[C---:B------:R-:W-:Y:S01]  /*0950*/  FFMA R5, R38.reuse, R5, R25 ;  /* 0x0000000526057223 */ /* 0x040fe20000000019 */
[C---:B------:R-:W-:Y:S01]  /*0960*/  FFMA R6, R38.reuse, R6, R26 ;  /* 0x0000000626067223 */ /* 0x040fe2000000001a */
[----:B------:R-:W-:Y:S01]  /*0970*/  LDS.128 R16, [R50+-0xf0] ;  /* 0xffff100032107984 */ /* 0x000fe20000000c00 */
[----:B------:R-:W-:Y:S01]  /*0980*/  FFMA R7, R38, R7, R27 ;  /* 0x0000000726077223 */ /* 0x000fe2000000001b */
[C---:B-1----:R-:W-:Y:S01]  /*0990*/  FFMA R36, R8.reuse, R31, R21 ;  /* 0x0000001f08247223 */ /* 0x042fe20000000015 */
[C---:B------:R-:W-:Y:S01]  /*09a0*/  FFMA R37, R31.reuse, R9, R28 ;  /* 0x000000091f257223 */ /* 0x040fe2000000001c */
[----:B------:R-:W0:Y:S01]  /*09b0*/  LDS.128 R12, [R49+0x180] ;  /* 0x00018000310c7984 */ /* 0x000e220000000c00 */
[CC--:B------:R-:W-:Y:S01]  /*09c0*/  FFMA R32, R31.reuse, R10.reuse, R32 ;  /* 0x0000000a1f207223 */ /* 0x0c0fe20000000020 */
[----:B------:R-:W-:Y:S01]  /*09d0*/  FFMA R33, R31, R11, R33 ;  /* 0x0000000b1f217223 */ /* 0x000fe20000000021 */
[C---:B------:R-:W-:Y:S01]  /*09e0*/  FFMA R41, R35.reuse, R9, R29 ;  /* 0x0000000923297223 */ /* 0x040fe2000000001d */
[-C--:B------:R-:W-:Y:S01]  /*09f0*/  FFMA R42, R35, R10.reuse, R30 ;  /* 0x0000000a232a7223 */ /* 0x080fe2000000001e */
[----:B------:R-:W1:Y:S01]  /*0a00*/  LDS.128 R24, [R50+-0x70] ;  /* 0xffff900032187984 */ /* 0x000e620000000c00 */
[C---:B------:R-:W-:Y:S01]  /*0a10*/  FFMA R53, R8.reuse, R23, R53 ;  /* 0x0000001708357223 */ /* 0x040fe20000000035 */
[C---:B------:R-:W-:Y:S01]  /*0a20*/  FFMA R51, R23.reuse, R9, R51 ;  /* 0x0000000917337223 */ /* 0x040fe20000000033 */
[CC--:B------:R-:W-:Y:S01]  /*0a30*/  FFMA R52, R23.reuse, R10.reuse, R52 ;  /* 0x0000000a17347223 */ /* 0x0c0fe20000000034 */
[----:B------:R-:W2:Y:S01]  /*0a40*/  LDS.128 R28, [R50+0x10] ;  /* 0x00001000321c7984 */ /* 0x000ea20000000c00 */
[----:B------:R-:W-:Y:S01]  /*0a50*/  FFMA R38, R23, R11, R20 ;  /* 0x0000000b17267223 */ /* 0x000fe20000000014 */
[C---:B------:R-:W-:Y:S01]  /*0a60*/  FFMA R40, R8.reuse, R35, R22 ;  /* 0x0000002308287223 */ /* 0x040fe20000000016 */
[----:B------:R-:W-:Y:S01]  /*0a70*/  FFMA R34, R35, R11, R34 ;  /* 0x0000000b23227223 */ /* 0x000fe20000000022 */
[----:B------:R3:W4:Y:S01]  /*0a80*/  LDS.128 R20, [R50+0x90] ;  /* 0x0000900032147984 */ /* 0x0007220000000c00 */
[----:B------:R-:W-:Y:S01]  /*0a90*/  FFMA R8, R8, R39, R4 ;  /* 0x0000002708087223 */ /* 0x000fe20000000004 */
[C---:B------:R-:W-:Y:S01]  /*0aa0*/  FFMA R9, R39.reuse, R9, R5 ;  /* 0x0000000927097223 */ /* 0x040fe20000000005 */
[C---:B------:R-:W-:Y:S01]  /*0ab0*/  FFMA R10, R39.reuse, R10, R6 ;  /* 0x0000000a270a7223 */ /* 0x040fe20000000006 */
[----:B------:R-:W-:-:S02]  /*0ac0*/  FFMA R11, R39, R11, R7 ;  /* 0x0000000b270b7223 */ /* 0x000fc40000000007 */
[----:B------:R-:W5:Y:S01]  /*0ad0*/  LDS.128 R4, [R49+0x200] ;  /* 0x0002000031047984 */ /* 0x000f620000000c00 */
[----:B---3--:R-:W-:Y:S01]  /*0ae0*/  IADD3 R50, PT, PT, R50, 0x20, RZ ;  /* 0x0000002032327810 */ /* 0x008fe20007ffe0ff */
[C---:B0-----:R-:W-:Y:S01]  /*0af0*/  FFMA R53, R16.reuse, R12, R53 ;  /* 0x0000000c10357223 */ /* 0x041fe20000000035 */
[C---:B------:R-:W-:Y:S01]  /*0b00*/  FFMA R51, R16.reuse, R13, R51 ;  /* 0x0000000d10337223 */ /* 0x040fe20000000033 */
[C---:B------:R-:W-:Y:S01]  /*0b10*/  FFMA R52, R16.reuse, R14, R52 ;  /* 0x0000000e10347223 */ /* 0x040fe20000000034 */
[----:B------:R-:W-:Y:S01]  /*0b20*/  FFMA R38, R16, R15, R38 ;  /* 0x0000000f10267223 */ /* 0x000fe20000000026 */
[C---:B-1----:R-:W-:Y:S01]  /*0b30*/  FFMA R36, R24.reuse, R12, R36 ;  /* 0x0000000c18247223 */ /* 0x042fe20000000024 */
[C---:B------:R-:W-:Y:S01]  /*0b40*/  FFMA R37, R24.reuse, R13, R37 ;  /* 0x0000000d18257223 */ /* 0x040fe20000000025 */
[C---:B------:R-:W-:Y:S01]  /*0b50*/  FFMA R16, R24.reuse, R14, R32 ;  /* 0x0000000e18107223 */ /* 0x040fe20000000020 */
[----:B------:R-:W-:Y:S01]  /*0b60*/  FFMA R24, R24, R15, R33 ;  /* 0x0000000f18187223 */ /* 0x000fe20000000021 */
[C---:B--2---:R-:W-:Y:S01]  /*0b70*/  FFMA R40, R28.reuse, R12, R40 ;  /* 0x0000000c1c287223 */ /* 0x044fe20000000028 */
[C---:B------:R-:W-:Y:S01]  /*0b80*/  FFMA R41, R28.reuse, R13, R41 ;  /* 0x0000000d1c297223 */ /* 0x040fe20000000029 */
[C---:B------:R-:W-:Y:S01]  /*0b90*/  FFMA R42, R28.reuse, R14, R42 ;  /* 0x0000000e1c2a7223 */ /* 0x040fe2000000002a */
[----:B------:R-:W-:Y:S01]  /*0ba0*/  FFMA R28, R28, R15, R34 ;  /* 0x0000000f1c1c7223 */ /* 0x000fe20000000022 */
[C---:B----4-:R-:W-:Y:S01]  /*0bb0*/  FFMA R12, R20.reuse, R12, R8 ;  /* 0x0000000c140c7223 */ /* 0x050fe20000000008 */
[----:B------:R-:W0:Y:S01]  /*0bc0*/  LDS.128 R32, [R49+0x280] ;  /* 0x0002800031207984 */ /* 0x000e220000000c00 */
[C---:B------:R-:W-:Y:S01]  /*0bd0*/  FFMA R13, R20.reuse, R13, R9 ;  /* 0x0000000d140d7223 */ /* 0x040fe20000000009 */
[C---:B------:R-:W-:Y:S01]  /*0be0*/  FFMA R39, R20.reuse, R14, R10 ;  /* 0x0000000e14277223 */ /* 0x040fe2000000000a */
[----:B------:R-:W-:-:S02]  /*0bf0*/  FFMA R20, R20, R15, R11 ;  /* 0x0000000f14147223 */ /* 0x000fc4000000000b */
[----:B------:R1:W2:Y:S01]  /*0c00*/  LDS.128 R8, [R49+0x300] ;  /* 0x0003000031087984 */ /* 0x0002a20000000c00 */
[C---:B-----5:R-:W-:Y:S01]  /*0c10*/  FFMA R53, R4.reuse, R17, R53 ;  /* 0x0000001104357223 */ /* 0x060fe20000000035 */
[C---:B------:R-:W-:Y:S01]  /*0c20*/  FFMA R51, R17.reuse, R5, R51 ;  /* 0x0000000511337223 */ /* 0x040fe20000000033 */
[CC--:B------:R-:W-:Y:S01]  /*0c30*/  FFMA R15, R17.reuse, R6.reuse, R52 ;  /* 0x00000006110f7223 */ /* 0x0c0fe20000000034 */
[----:B------:R-:W-:Y:S01]  /*0c40*/  FFMA R38, R17, R7, R38 ;  /* 0x0000000711267223 */ /* 0x000fe20000000026 */
[C---:B------:R-:W-:Y:S01]  /*0c50*/  FFMA R17, R4.reuse, R25, R36 ;  /* 0x0000001904117223 */ /* 0x040fe20000000024 */
[C---:B------:R-:W-:Y:S01]  /*0c60*/  FFMA R37, R25.reuse, R5, R37 ;  /* 0x0000000519257223 */ /* 0x040fe20000000025 */
[CC--:B------:R-:W-:Y:S01]  /*0c70*/  FFMA R43, R25.reuse, R6.reuse, R16 ;  /* 0x00000006192b7223 */ /* 0x0c0fe20000000010 */
[----:B------:R-:W-:Y:S01]  /*0c80*/  FFMA R24, R25, R7, R24 ;  /* 0x0000000719187223 */ /* 0x000fe20000000018 */
[C---:B------:R-:W-:Y:S01]  /*0c90*/  FFMA R41, R29.reuse, R5, R41 ;  /* 0x000000051d297223 */ /* 0x040fe20000000029 */
[C---:B------:R-:W-:Y:S01]  /*0ca0*/  FFMA R25, R4.reuse, R29, R40 ;  /* 0x0000001d04197223 */ /* 0x040fe20000000028 */
[CC--:B------:R-:W-:Y:S01]  /*0cb0*/  FFMA R42, R29.reuse, R6.reuse, R42 ;  /* 0x000000061d2a7223 */ /* 0x0c0fe2000000002a */
[----:B------:R-:W-:Y:S01]  /*0cc0*/  FFMA R28, R29, R7, R28 ;  /* 0x000000071d1c7223 */ /* 0x000fe2000000001c */
[----:B------:R-:W-:Y:S01]  /*0cd0*/  FFMA R29, R4, R21, R12 ;  /* 0x00000015041d7223 */ /* 0x000fe2000000000c */
[C---:B------:R-:W-:Y:S01]  /*0ce0*/  FFMA R13, R21.reuse, R5, R13 ;  /* 0x00000005150d7223 */ /* 0x040fe2000000000d */
[C---:B------:R-:W-:Y:S01]  /*0cf0*/  FFMA R39, R21.reuse, R6, R39 ;  /* 0x0000000615277223 */ /* 0x040fe20000000027 */
[----:B------:R-:W-:Y:S01]  /*0d00*/  FFMA R20, R21, R7, R20 ;  /* 0x0000000715147223 */ /* 0x000fe20000000014 */
[----:B-1----:R-:W-:Y:S01]  /*0d10*/  IADD3 R49, PT, PT, R49, 0x400, RZ ;  /* 0x0000040031317810 */ /* 0x002fe20007ffe0ff */
[----:B0-----:R-:W-:Y:S01]  /*0d20*/  FFMA R53, R32, R18, R53 ;  /* 0x0000001220357223 */ /* 0x001fe20000000035 */
[C---:B------:R-:W-:Y:S01]  /*0d30*/  FFMA R6, R18.reuse, R33, R51 ;  /* 0x0000002112067223 */ /* 0x040fe20000000033 */
[C---:B------:R-:W-:Y:S01]  /*0d40*/  FFMA R15, R18.reuse, R34, R15 ;  /* 0x00000022120f7223 */ /* 0x040fe2000000000f */
[----:B------:R-:W-:Y:S01]  /*0d50*/  FFMA R38, R18, R35, R38 ;  /* 0x0000002312267223 */ /* 0x000fe20000000026 */
[----:B------:R-:W-:Y:S01]  /*0d60*/  FFMA R17, R32, R26, R17 ;  /* 0x0000001a20117223 */ /* 0x000fe20000000011 */
[-C--:B------:R-:W-:Y:S01]  /*0d70*/  FFMA R14, R26, R33.reuse, R37 ;  /* 0x000000211a0e7223 */ /* 0x080fe20000000025 */
[----:B------:R-:W-:Y:S01]  /*0d80*/  FFMA R18, R30, R33, R41 ;  /* 0x000000211e127223 */ /* 0x000fe20000000029 */
[C---:B------:R-:W-:Y:S01]  /*0d90*/  FFMA R43, R26.reuse, R34, R43 ;  /* 0x000000221a2b7223 */ /* 0x040fe2000000002b */
[-C--:B------:R-:W-:Y:S01]  /*0da0*/  FFMA R24, R26, R35.reuse, R24 ;  /* 0x000000231a187223 */ /* 0x080fe20000000018 */
[----:B------:R-:W-:Y:S01]  /*0db0*/  FFMA R25, R32, R30, R25 ;  /* 0x0000001e20197223 */ /* 0x000fe20000000019 */
[C---:B------:R-:W-:Y:S01]  /*0dc0*/  FFMA R21, R30.reuse, R34, R42 ;  /* 0x000000221e157223 */ /* 0x040fe2000000002a */
[----:B------:R-:W-:Y:S01]  /*0dd0*/  FFMA R28, R30, R35, R28 ;  /* 0x000000231e1c7223 */ /* 0x000fe2000000001c */
[----:B------:R-:W-:Y:S01]  /*0de0*/  FFMA R29, R32, R22, R29 ;  /* 0x00000016201d7223 */ /* 0x000fe2000000001d */
[C---:B------:R-:W-:Y:S01]  /*0df0*/  FFMA R26, R22.reuse, R33, R13 ;  /* 0x00000021161a7223 */ /* 0x040fe2000000000d */
[C---:B------:R-:W-:Y:S01]  /*0e00*/  FFMA R39, R22.reuse, R34, R39 ;  /* 0x0000002216277223 */ /* 0x040fe20000000027 */
[----:B------:R-:W-:Y:S01]  /*0e10*/  FFMA R20, R22, R35, R20 ;  /* 0x0000002316147223 */ /* 0x000fe20000000014 */
[C---:B--2---:R-:W-:Y:S01]  /*0e20*/  FFMA R5, R19.reuse, R9, R6 ;  /* 0x0000000913057223 */ /* 0x044fe20000000006 */
[C---:B------:R-:W-:Y:S01]  /*0e30*/  FFMA R12, R8.reuse, R27, R17 ;  /* 0x0000001b080c7223 */ /* 0x040fe20000000011 */
[C---:B------:R-:W-:Y:S01]  /*0e40*/  FFMA R4, R8.reuse, R19, R53 ;  /* 0x0000001308047223 */ /* 0x040fe20000000035 */
[CC--:B------:R-:W-:Y:S01]  /*0e50*/  FFMA R6, R19.reuse, R10.reuse, R15 ;  /* 0x0000000a13067223 */ /* 0x0c0fe2000000000f */
[----:B------:R-:W-:Y:S01]  /*0e60*/  FFMA R7, R19, R11, R38 ;  /* 0x0000000b13077223 */ /* 0x000fe20000000026 */
[-C--:B------:R-:W-:Y:S01]  /*0e70*/  FFMA R13, R27, R9.reuse, R14 ;  /* 0x000000091b0d7223 */ /* 0x080fe2000000000e */
[----:B------:R-:W-:Y:S01]  /*0e80*/  FFMA R17, R31, R9, R18 ;  /* 0x000000091f117223 */ /* 0x000fe20000000012 */
[CC--:B------:R-:W-:Y:S01]  /*0e90*/  FFMA R14, R27.reuse, R10.reuse, R43 ;  /* 0x0000000a1b0e7223 */ /* 0x0c0fe2000000002b */
[----:B------:R-:W-:Y:S01]  /*0ea0*/  FFMA R15, R27, R11, R24 ;  /* 0x0000000b1b0f7223 */ /* 0x000fe20000000018 */
[C---:B------:R-:W-:Y:S01]  /*0eb0*/  FFMA R16, R8.reuse, R31, R25 ;  /* 0x0000001f08107223 */ /* 0x040fe20000000019 */
[CC--:B------:R-:W-:Y:S01]  /*0ec0*/  FFMA R18, R31.reuse, R10.reuse, R21 ;  /* 0x0000000a1f127223 */ /* 0x0c0fe20000000015 */
[----:B------:R-:W-:Y:S01]  /*0ed0*/  FFMA R19, R31, R11, R28 ;  /* 0x0000000b1f137223 */ /* 0x000fe2000000001c */
[----:B------:R-:W-:Y:S01]  /*0ee0*/  FFMA R8, R8, R23, R29 ;  /* 0x0000001708087223 */ /* 0x000fe2000000001d */
[C---:B------:R-:W-:Y:S01]  /*0ef0*/  FFMA R9, R23.reuse, R9, R26 ;  /* 0x0000000917097223 */ /* 0x040fe2000000001a */
[C---:B------:R-:W-:Y:S01]  /*0f00*/  FFMA R10, R23.reuse, R10, R39 ;  /* 0x0000000a170a7223 */ /* 0x040fe20000000027 */
[----:B------:R-:W-:Y:S01]  /*0f10*/  FFMA R11, R23, R11, R20 ;  /* 0x0000000b170b7223 */ /* 0x000fe20000000014 */
[----:B------:R-:W-:Y:S06]  /*0f20*/  BRA.U UP0, `(.L_x_1) ;  /* 0xfffffff500ac7547 */ /* 0x000fec000b83ffff */
[----:B------:R-:W-:Y:S06]  /*0f30*/  BAR.SYNC.DEFER_BLOCKING 0x0 ;  /* 0x0000000000007b1d */ /* 0x000fec0000010000 */
[----:B------:R-:W-:Y:S05]  /*0f40*/  BRA.U !UP1, `(.L_x_2) ;  /* 0xfffffff109b47547 */ /* 0x000fea000b83ffff */
.L_x_0:
[----:B------:R-:W4:Y:S01]  /*0f50*/  LDC.64 R20, c[0x0][0x3a0] ;  /* 0x0000e800ff147b82 */ /* 0x000f220000000a00 */
[----:B------:R-:W0:Y:S01]  /*0f60*/  LDCU UR6, c[0x0][0x384] ;  /* 0x00007080ff0677ac */ /* 0x000e220008000800 */
[----:B---3--:R-:W-:Y:S01]  /*0f70*/  LEA R0, R0, R48, 0x5 ;  /* 0x0000003000007211 */ /* 0x008fe200078e28ff */
[----:B------:R-:W-:-:S04]  /*0f80*/  USHF.R.S32.HI UR4, URZ, 0x1f, UR5 ;  /* 0x0000001fff047899 */ /* 0x000fc80008011405 */
[----:B0-----:R-:W-:Y:S02]  /*0f90*/  IMAD R0, R0, UR6, RZ ;  /* 0x0000000600007c24 */ /* 0x001fe4000f8e02ff */
[----:B----4-:R-:W-:-:S03]  /*0fa0*/  IMAD.WIDE.U32 R2, R2, 0x10, R20 ;  /* 0x0000001002027825 */ /* 0x010fc600078e0014 */
[C---:B------:R-:W-:Y:S02]  /*0fb0*/  IADD3 R21, P0, PT, R0.reuse, UR5, RZ ;  /* 0x0000000500157c10 */ /* 0x040fe4000ff1e0ff */
[C---:B------:R-:W-:Y:S02]  /*0fc0*/  IADD3 R22, PT, PT, R0.reuse, UR6, RZ ;  /* 0x0000000600167c10 */ /* 0x040fe4000fffe0ff */
[----:B------:R-:W-:Y:S02]  /*0fd0*/  LEA.HI.X.SX32 R24, R0, UR4, 0x1, P0 ;  /* 0x0000000400187c11 */ /* 0x000fe400080f0eff */
[----:B------:R-:W-:Y:S02]  /*0fe0*/  IADD3 R0, PT, PT, R22, UR6, RZ ;  /* 0x0000000616007c10 */ /* 0x000fe4000fffe0ff */
[----:B------:R-:W-:Y:S02]  /*0ff0*/  LEA R20, P0, R21, R2, 0x2 ;  /* 0x0000000215147211 */ /* 0x000fe400078010ff */
[----:B------:R-:W-:-:S02]  /*1000*/  IADD3 R25, PT, PT, R0, UR6, RZ ;  /* 0x0000000600197c10 */ /* 0x000fc4000fffe0ff */
[----:B------:R-:W-:Y:S02]  /*1010*/  IADD3 R23, P1, PT, R22, UR5, RZ ;  /* 0x0000000516177c10 */ /* 0x000fe4000ff3e0ff */
[----:B------:R-:W-:Y:S02]  /*1020*/  LEA.HI.X R21, R21, R3, R24, 0x2, P0 ;  /* 0x0000000315157211 */ /* 0x000fe400000f1418 */
[----:B------:R-:W-:Y:S02]  /*1030*/  IADD3 R29, P2, PT, R0, UR5, RZ ;  /* 0x00000005001d7c10 */ /* 0x000fe4000ff5e0ff */
[----:B------:R-:W-:Y:S01]  /*1040*/  IADD3 R27, P0, PT, R25, UR5, RZ ;  /* 0x00000005191b7c10 */ /* 0x000fe2000ff1e0ff */
[----:B------:R-:W-:Y:S01]  /*1050*/  STG.E.128 desc[UR8][R20.64], R4 ;  /* 0x0000000414007986 */ /* 0x000fe2000c101d08 */
[----:B------:R-:W-:Y:S02]  /*1060*/  LEA.HI.X.SX32 R28, R22, UR4, 0x1, P1 ;  /* 0x00000004161c7c11 */ /* 0x000fe400088f0eff */
[----:B------:R-:W-:-:S02]  /*1070*/  LEA R22, P1, R23, R2, 0x2 ;  /* 0x0000000217167211 */ /* 0x000fc400078210ff */
[----:B------:R-:W-:Y:S02]  /*1080*/  LEA.HI.X.SX32 R26, R0, UR4, 0x1, P2 ;  /* 0x00000004001a7c11 */ /* 0x000fe400090f0eff */
[-C--:B------:R-:W-:Y:S02]  /*1090*/  LEA R24, P2, R29, R2.reuse, 0x2 ;  /* 0x000000021d187211 */ /* 0x080fe400078410ff */
[----:B------:R-:W-:Y:S02]  /*10a0*/  LEA.HI.X.SX32 R0, R25, UR4, 0x1, P0 ;  /* 0x0000000419007c11 */ /* 0x000fe400080f0eff */
[----:B------:R-:W-:Y:S02]  /*10b0*/  LEA R2, P0, R27, R2, 0x2 ;  /* 0x000000021b027211 */ /* 0x000fe400078010ff */
[-C--:B------:R-:W-:Y:S02]  /*10c0*/  LEA.HI.X R23, R23, R3.reuse, R28, 0x2, P1 ;  /* 0x0000000317177211 */ /* 0x080fe400008f141c */
[----:B------:R-:W-:-:S02]  /*10d0*/  LEA.HI.X R25, R29, R3, R26, 0x2, P2 ;  /* 0x000000031d197211 */ /* 0x000fc400010f141a */
[----:B------:R-:W-:Y:S01]  /*10e0*/  LEA.HI.X R3, R27, R3, R0, 0x2, P0 ;  /* 0x000000031b037211 */ /* 0x000fe200000f1400 */
[----:B------:R-:W-:Y:S04]  /*10f0*/  STG.E.128 desc[UR8][R22.64], R12 ;  /* 0x0000000c16007986 */ /* 0x000fe8000c101d08 */
[----:B------:R-:W-:Y:S04]  /*1100*/  STG.E.128 desc[UR8][R24.64], R16 ;  /* 0x0000001018007986 */ /* 0x000fe8000c101d08 */
[----:B------:R-:W-:Y:S01]  /*1110*/  STG.E.128 desc[UR8][R2.64], R8 ;  /* 0x0000000802007986 */ /* 0x000fe2000c101d08 */
[----:B------:R-:W-:Y:S05]  /*1120*/  EXIT ;  /* 0x000000000000794d */ /* 0x000fea0003800000 */
.L_x_3:
[----:B------:R-:W-:-:S00]  /*1130*/  BRA `(.L_x_3) ;  /* 0xfffffffc00fc7947 */ /* 0x000fc0000383ffff */
[----:B------:R-:W-:-:S00]  /*1140*/  NOP ;  /* 0x0000000000007918 */ /* 0x000fc00000000000 */
        /* <DEDUP_REMOVED lines=11> */
.L_x_4:


//--------------------- .nv.shared._Z7mysgemmiiiPKfS0_Pf --------------------------
	.section	.nv.shared._Z7mysgemmiiiPKfS0_Pf,"aw",@nobits
	.sectionflags	@""
	.align	4
.nv.shared._Z7mysgemmiiiPKfS0_Pf:
	.zero		9216


//--------------------- .nv.shared.reserved.0     --------------------------
	.section	.nv.shared.reserved.0,"aw",@nobits
	.weak		__nv_reservedSMEM_offset_0_alias
	.size		__nv_reservedSMEM_offset_0_alias, 0, 64
	.other		__nv_reservedSMEM_offset_0_alias,@"STO_CUDA_RESERVED_SHARED STV_DEFAULT"
__nv_reservedSMEM_offset_0_alias:
	.zero		0
	.zero		64


//--------------------- .nv.constant0._Z7mysgemmiiiPKfS0_Pf --------------------------
	.section	.nv.constant0._Z7mysgemmiiiPKfS0_Pf,"a",@progbits
	.sectionflags	@""
	.align	4
.nv.constant0._Z7mysgemmiiiPKfS0_Pf:
	.zero		936


//--------------------- SYMBOLS --------------------------

	.type		.nv.reservedSmem.offset0,@object
	.size		.nv.reservedSmem.offset0,0x4
	.type		.nv.reservedSmem.cap,@object
	.size		.nv.reservedSmem.cap,0x4
